//
// Generated by NVIDIA NVVM Compiler
//
// Compiler Build ID: CL-36424714
// Cuda compilation tools, release 13.0, V13.0.88
// Based on NVVM 20.0.0
//

.version 9.0
.target sm_100
.address_size 64

	// .globl	_Z21gpuOptimizationKernelPfi

.visible .entry _Z21gpuOptimizationKernelPfi(
	.param .u64 .ptr .align 1 _Z21gpuOptimizationKernelPfi_param_0,
	.param .u32 _Z21gpuOptimizationKernelPfi_param_1
)
{
	.reg .pred 	%p<2>;
	.reg .b32 	%r<6>;
	.reg .b32 	%f<3>;
	.reg .b64 	%rd<5>;

	ld.param.u64 	%rd1, [_Z21gpuOptimizationKernelPfi_param_0];
	ld.param.u32 	%r2, [_Z21gpuOptimizationKernelPfi_param_1];
	mov.u32 	%r3, %ctaid.x;
	mov.u32 	%r4, %ntid.x;
	mov.u32 	%r5, %tid.x;
	mad.lo.s32 	%r1, %r3, %r4, %r5;
	setp.ge.s32 	%p1, %r1, %r2;
	@%p1 bra 	$L__BB0_2;
	cvta.to.global.u64 	%rd2, %rd1;
	mul.wide.s32 	%rd3, %r1, 4;
	add.s64 	%rd4, %rd2, %rd3;
	ld.global.f32 	%f1, [%rd4];
	add.f32 	%f2, %f1, %f1;
	st.global.f32 	[%rd4], %f2;
$L__BB0_2:
	ret;

}


// ===== COMPILED SASS (sm_100) =====

	.target	sm_100

	.elftype	@"ET_EXEC"


//--------------------- .note.nv.tkinfo           --------------------------
	.section	.note.nv.tkinfo,"",@"SHT_NOTE"
	.sectionflags	@"SHF_NOTE_NV_TKINFO"
	.tkinfo
        /*0018*/ 	.word	0x00000002
        /*0030*/ 	.string	""
        /*0030*/ 	.string	"ptxas"
        /*0030*/ 	.string	"Cuda compilation tools, release 13.0, V13.0.88"
        /*0030*/ 	.string	"Build cuda_13.0.r13.0/compiler.36424714_0"
        /*0030*/ 	.string	"-arch sm_100 -m 64 "



//--------------------- .note.nv.cuinfo           --------------------------
	.section	.note.nv.cuinfo,"",@"SHT_NOTE"
	.sectionflags	@"SHF_NOTE_NV_CUINFO"
        /*0018*/ 	.short	0x0002
        /*001a*/ 	.short	0x0064
        /*001c*/ 	.short	0x0082
	.zero		2


//--------------------- .nv.info                  --------------------------
	.section	.nv.info,"",@"SHT_CUDA_INFO"
	.align	4


	//----- nvinfo : EIATTR_REGCOUNT
	.align		4
        /*0000*/ 	.byte	0x04, 0x2f
        /*0002*/ 	.short	(.L_1 - .L_0)
	.align		4
.L_0:
        /*0004*/ 	.word	index@(_Z21gpuOptimizationKernelPfi)
        /*0008*/ 	.word	0x00000008


	//----- nvinfo : EIATTR_FRAME_SIZE
	.align		4
.L_1:
        /*000c*/ 	.byte	0x04, 0x11
        /*000e*/ 	.short	(.L_3 - .L_2)
	.align		4
.L_2:
        /*0010*/ 	.word	index@(_Z21gpuOptimizationKernelPfi)
        /*0014*/ 	.word	0x00000000


	//----- nvinfo : EIATTR_MIN_STACK_SIZE
	.align		4
.L_3:
        /*0018*/ 	.byte	0x04, 0x12
        /*001a*/ 	.short	(.L_5 - .L_4)
	.align		4
.L_4:
        /*001c*/ 	.word	index@(_Z21gpuOptimizationKernelPfi)
        /*0020*/ 	.word	0x00000000
.L_5:


//--------------------- .nv.compat                --------------------------
	.section	.nv.compat,"",@"SHT_CUDA_COMPAT_INFO"
	.align	4
        /*0000*/ 	.byte	0x02, 0x09, 0x00, 0x00, 0x02, 0x02, 0x01, 0x00, 0x02, 0x05, 0x05, 0x00, 0x03, 0x07, 0x01, 0x01
        /*0010*/ 	.byte	0x02, 0x03, 0x00, 0x00, 0x02, 0x06, 0x01, 0x00, 0x04, 0x0b, 0x08, 0x00, 0x09, 0x00, 0x00, 0x00
        /*0020*/ 	.byte	0x00, 0x00, 0x00, 0x00


//--------------------- .nv.info._Z21gpuOptimizationKernelPfi --------------------------
	.section	.nv.info._Z21gpuOptimizationKernelPfi,"",@"SHT_CUDA_INFO"
	.sectionflags	@""
	.align	4


	//----- nvinfo : EIATTR_CUDA_API_VERSION
	.align		4
        /*0000*/ 	.byte	0x04, 0x37
        /*0002*/ 	.short	(.L_7 - .L_6)
.L_6:
        /*0004*/ 	.word	0x00000082


	//----- nvinfo : EIATTR_KPARAM_INFO
	.align		4
.L_7:
        /*0008*/ 	.byte	0x04, 0x17
        /*000a*/ 	.short	(.L_9 - .L_8)
.L_8:
        /*000c*/ 	.word	0x00000000
        /*0010*/ 	.short	0x0001
        /*0012*/ 	.short	0x0008
        /*0014*/ 	.byte	0x00, 0xf0, 0x11, 0x00


	//----- nvinfo : EIATTR_KPARAM_INFO
	.align		4
.L_9:
        /*0018*/ 	.byte	0x04, 0x17
        /*001a*/ 	.short	(.L_11 - .L_10)
.L_10:
        /*001c*/ 	.word	0x00000000
        /*0020*/ 	.short	0x0000
        /*0022*/ 	.short	0x0000
        /*0024*/ 	.byte	0x00, 0xf5, 0x21, 0x00


	//----- nvinfo : EIATTR_SPARSE_MMA_MASK
	.align		4
.L_11:
        /*0028*/ 	.byte	0x03, 0x50
        /*002a*/ 	.short	0x0000


	//----- nvinfo : EIATTR_MAXREG_COUNT
	.align		4
        /*002c*/ 	.byte	0x03, 0x1b
        /*002e*/ 	.short	0x00ff


	//----- nvinfo : EIATTR_MERCURY_ISA_VERSION
	.align		4
        /*0030*/ 	.byte	0x03, 0x5f
        /*0032*/ 	.short	0x0101


	//----- nvinfo : EIATTR_VRC_CTA_INIT_COUNT
	.align		4
        /*0034*/ 	.byte	0x02, 0x4a
	.zero		1
	.zero		1


	//----- nvinfo : EIATTR_EXIT_INSTR_OFFSETS
	.align		4
        /*0038*/ 	.byte	0x04, 0x1c
        /*003a*/ 	.short	(.L_13 - .L_12)


	//   ....[0]....
.L_12:
        /*003c*/ 	.word	0x00000070


	//   ....[1]....
        /*0040*/ 	.word	0x000000e0


	//----- nvinfo : EIATTR_CBANK_PARAM_SIZE
	.align		4
.L_13:
        /*0044*/ 	.byte	0x03, 0x19
        /*0046*/ 	.short	0x000c


	//----- nvinfo : EIATTR_PARAM_CBANK
	.align		4
        /*0048*/ 	.byte	0x04, 0x0a
        /*004a*/ 	.short	(.L_15 - .L_14)
	.align		4
.L_14:
        /*004c*/ 	.word	index@(.nv.constant0._Z21gpuOptimizationKernelPfi)
        /*0050*/ 	.short	0x0380
        /*0052*/ 	.short	0x000c


	//----- nvinfo : EIATTR_SW_WAR
	.align		4
.L_15:
        /*0054*/ 	.byte	0x04, 0x36
        /*0056*/ 	.short	(.L_17 - .L_16)
.L_16:
        /*0058*/ 	.word	0x00000008
.L_17:


//--------------------- .nv.callgraph             --------------------------
	.section	.nv.callgraph,"",@"SHT_CUDA_CALLGRAPH"
	.align	4
	.sectionentsize	8
	.align		4
        /*0000*/ 	.word	0x00000000
	.align		4
        /*0004*/ 	.word	0xffffffff
	.align		4
        /*0008*/ 	.word	0x00000000
	.align		4
        /*000c*/ 	.word	0xfffffffe
	.align		4
        /*0010*/ 	.word	0x00000000
	.align		4
        /*0014*/ 	.word	0xfffffffd
	.align		4
        /*0018*/ 	.word	0x00000000
	.align		4
        /*001c*/ 	.word	0xfffffffc


//--------------------- .text._Z21gpuOptimizationKernelPfi --------------------------
	.section	.text._Z21gpuOptimizationKernelPfi,"ax",@progbits
	.align	128
        .global         _Z21gpuOptimizationKernelPfi
        .type           _Z21gpuOptimizationKernelPfi,@function
        .size           _Z21gpuOptimizationKernelPfi,(.L_x_1 - _Z21gpuOptimizationKernelPfi)
        .other          _Z21gpuOptimizationKernelPfi,@"STO_CUDA_ENTRY STV_DEFAULT"
_Z21gpuOptimizationKernelPfi:
.text._Z21gpuOptimizationKernelPfi:
[----:B------:R-:W-:Y:S01]  /*0000*/  LDC R1, c[0x0][0x37c] ;  /* 0x0000df00ff017b82 */ /* 0x000fe20000000800 */
[----:B------:R-:W0:Y:S07]  /*0010*/  S2R R0, SR_TID.X ;  /* 0x0000000000007919 */ /* 0x000e2e0000002100 */
[----:B------:R-:W0:Y:S01]  /*0020*/  S2UR UR4, SR_CTAID.X ;  /* 0x00000000000479c3 */ /* 0x000e220000002500 */
[----:B------:R-:W1:Y:S07]  /*0030*/  LDCU UR5, c[0x0][0x388] ;  /* 0x00007100ff0577ac */ /* 0x000e6e0008000800 */
[----:B------:R-:W0:Y:S02]  /*0040*/  LDC R5, c[0x0][0x360] ;  /* 0x0000d800ff057b82 */ /* 0x000e240000000800 */
[----:B0-----:R-:W-:-:S05]  /*0050*/  IMAD R5, R5, UR4, R0 ;  /* 0x0000000405057c24 */ /* 0x001fca000f8e0200 */
[----:B-1----:R-:W-:-:S13]  /*0060*/  ISETP.GE.AND P0, PT, R5, UR5, PT ;  /* 0x0000000505007c0c */ /* 0x002fda000bf06270 */
[----:B------:R-:W-:Y:S05]  /*0070*/  @P0 EXIT ;  /* 0x000000000000094d */ /* 0x000fea0003800000 */
[----:B------:R-:W0:Y:S01]  /*0080*/  LDC.64 R2, c[0x0][0x380] ;  /* 0x0000e000ff027b82 */ /* 0x000e220000000a00 */
[----:B------:R-:W1:Y:S01]  /*0090*/  LDCU.64 UR4, c[0x0][0x358] ;  /* 0x00006b00ff0477ac */ /* 0x000e620008000a00 */
[----:B0-----:R-:W-:-:S05]  /*00a0*/  IMAD.WIDE R2, R5, 0x4, R2 ;  /* 0x0000000405027825 */ /* 0x001fca00078e0202 */
[----:B-1----:R-:W2:Y:S02]  /*00b0*/  LDG.E R0, desc[UR4][R2.64] ;  /* 0x0000000402007981 */ /* 0x002ea4000c1e1900 */
[----:B--2---:R-:W-:-:S05]  /*00c0*/  FADD R5, R0, R0 ;  /* 0x0000000000057221 */ /* 0x004fca0000000000 */
[----:B------:R-:W-:Y:S01]  /*00d0*/  STG.E desc[UR4][R2.64], R5 ;  /* 0x0000000502007986 */ /* 0x000fe2000c101904 */
[----:B------:R-:W-:Y:S05]  /*00e0*/  EXIT ;  /* 0x000000000000794d */ /* 0x000fea0003800000 */
.L_x_0:
[----:B------:R-:W-:-:S00]  /*00f0*/  BRA `(.L_x_0) ;  /* 0xfffffffc00fc7947 */ /* 0x000fc0000383ffff */
[----:B------:R-:W-:-:S00]  /*0100*/  NOP ;  /* 0x0000000000007918 */ /* 0x000fc00000000000 */
[----:B------:R-:W-:-:S00]  /*0110*/  NOP ;  /* 0x0000000000007918 */ /* 0x000fc00000000000 */
[----:B------:R-:W-:-:S00]  /*0120*/  NOP ;  /* 0x0000000000007918 */ /* 0x000fc00000000000 */
[----:B------:R-:W-:-:S00]  /*0130*/  NOP ;  /* 0x0000000000007918 */ /* 0x000fc00000000000 */
[----:B------:R-:W-:-:S00]  /*0140*/  NOP ;  /* 0x0000000000007918 */ /* 0x000fc00000000000 */
[----:B------:R-:W-:-:S00]  /*0150*/  NOP ;  /* 0x0000000000007918 */ /* 0x000fc00000000000 */
[----:B------:R-:W-:-:S00]  /*0160*/  NOP ;  /* 0x0000000000007918 */ /* 0x000fc00000000000 */
[----:B------:R-:W-:-:S00]  /*0170*/  NOP ;  /* 0x0000000000007918 */ /* 0x000fc00000000000 */
.L_x_1:


//--------------------- .nv.shared.reserved.0     --------------------------
	.section	.nv.shared.reserved.0,"aw",@nobits
	.weak		__nv_reservedSMEM_offset_0_alias
	.size		__nv_reservedSMEM_offset_0_alias, 0, 64
	.other		__nv_reservedSMEM_offset_0_alias,@"STO_CUDA_RESERVED_SHARED STV_DEFAULT"
__nv_reservedSMEM_offset_0_alias:
	.zero		0
	.zero		64


//--------------------- .nv.constant0._Z21gpuOptimizationKernelPfi --------------------------
	.section	.nv.constant0._Z21gpuOptimizationKernelPfi,"a",@progbits
	.sectionflags	@""
	.align	4
.nv.constant0._Z21gpuOptimizationKernelPfi:
	.zero		908


//--------------------- SYMBOLS --------------------------

	.type		.nv.reservedSmem.offset0,@object
	.size		.nv.reservedSmem.offset0,0x4
